//
// Generated by NVIDIA NVVM Compiler
//
// Compiler Build ID: CL-36424714
// Cuda compilation tools, release 13.0, V13.0.88
// Based on NVVM 20.0.0
//

.version 9.0
.target sm_100
.address_size 64

	// .globl	_Z11add_vectorsPdS_S_

.visible .entry _Z11add_vectorsPdS_S_(
	.param .u64 .ptr .align 1 _Z11add_vectorsPdS_S__param_0,
	.param .u64 .ptr .align 1 _Z11add_vectorsPdS_S__param_1,
	.param .u64 .ptr .align 1 _Z11add_vectorsPdS_S__param_2
)
{
	.reg .pred 	%p<2>;
	.reg .b32 	%r<5>;
	.reg .b64 	%rd<11>;
	.reg .b64 	%fd<4>;

	ld.param.u64 	%rd1, [_Z11add_vectorsPdS_S__param_0];
	ld.param.u64 	%rd2, [_Z11add_vectorsPdS_S__param_1];
	ld.param.u64 	%rd3, [_Z11add_vectorsPdS_S__param_2];
	mov.u32 	%r2, %ntid.x;
	mov.u32 	%r3, %ctaid.x;
	mov.u32 	%r4, %tid.x;
	mad.lo.s32 	%r1, %r2, %r3, %r4;
	setp.gt.s32 	%p1, %r1, 1048575;
	@%p1 bra 	$L__BB0_2;
	cvta.to.global.u64 	%rd4, %rd1;
	cvta.to.global.u64 	%rd5, %rd2;
	cvta.to.global.u64 	%rd6, %rd3;
	mul.wide.s32 	%rd7, %r1, 8;
	add.s64 	%rd8, %rd4, %rd7;
	ld.global.f64 	%fd1, [%rd8];
	add.s64 	%rd9, %rd5, %rd7;
	ld.global.f64 	%fd2, [%rd9];
	add.f64 	%fd3, %fd1, %fd2;
	add.s64 	%rd10, %rd6, %rd7;
	st.global.f64 	[%rd10], %fd3;
$L__BB0_2:
	ret;

}


// ===== COMPILED SASS (sm_100) =====

	.target	sm_100

	.elftype	@"ET_EXEC"


//--------------------- .note.nv.tkinfo           --------------------------
	.section	.note.nv.tkinfo,"",@"SHT_NOTE"
	.sectionflags	@"SHF_NOTE_NV_TKINFO"
	.tkinfo
        /*0018*/ 	.word	0x00000002
        /*0030*/ 	.string	""
        /*0030*/ 	.string	"ptxas"
        /*0030*/ 	.string	"Cuda compilation tools, release 13.0, V13.0.88"
        /*0030*/ 	.string	"Build cuda_13.0.r13.0/compiler.36424714_0"
        /*0030*/ 	.string	"-arch sm_100 -m 64 "



//--------------------- .note.nv.cuinfo           --------------------------
	.section	.note.nv.cuinfo,"",@"SHT_NOTE"
	.sectionflags	@"SHF_NOTE_NV_CUINFO"
        /*0018*/ 	.short	0x0002
        /*001a*/ 	.short	0x0064
        /*001c*/ 	.short	0x0082
	.zero		2


//--------------------- .nv.info                  --------------------------
	.section	.nv.info,"",@"SHT_CUDA_INFO"
	.align	4


	//----- nvinfo : EIATTR_REGCOUNT
	.align		4
        /*0000*/ 	.byte	0x04, 0x2f
        /*0002*/ 	.short	(.L_1 - .L_0)
	.align		4
.L_0:
        /*0004*/ 	.word	index@(_Z11add_vectorsPdS_S_)
        /*0008*/ 	.word	0x0000000e


	//----- nvinfo : EIATTR_FRAME_SIZE
	.align		4
.L_1:
        /*000c*/ 	.byte	0x04, 0x11
        /*000e*/ 	.short	(.L_3 - .L_2)
	.align		4
.L_2:
        /*0010*/ 	.word	index@(_Z11add_vectorsPdS_S_)
        /*0014*/ 	.word	0x00000000


	//----- nvinfo : EIATTR_MIN_STACK_SIZE
	.align		4
.L_3:
        /*0018*/ 	.byte	0x04, 0x12
        /*001a*/ 	.short	(.L_5 - .L_4)
	.align		4
.L_4:
        /*001c*/ 	.word	index@(_Z11add_vectorsPdS_S_)
        /*0020*/ 	.word	0x00000000
.L_5:


//--------------------- .nv.compat                --------------------------
	.section	.nv.compat,"",@"SHT_CUDA_COMPAT_INFO"
	.align	4
        /*0000*/ 	.byte	0x02, 0x09, 0x00, 0x00, 0x02, 0x02, 0x01, 0x00, 0x02, 0x05, 0x05, 0x00, 0x03, 0x07, 0x01, 0x01
        /*0010*/ 	.byte	0x02, 0x03, 0x00, 0x00, 0x02, 0x06, 0x01, 0x00, 0x04, 0x0b, 0x08, 0x00, 0x01, 0x00, 0x00, 0x00
        /*0020*/ 	.byte	0x00, 0x00, 0x00, 0x00


//--------------------- .nv.info._Z11add_vectorsPdS_S_ --------------------------
	.section	.nv.info._Z11add_vectorsPdS_S_,"",@"SHT_CUDA_INFO"
	.sectionflags	@""
	.align	4


	//----- nvinfo : EIATTR_CUDA_API_VERSION
	.align		4
        /*0000*/ 	.byte	0x04, 0x37
        /*0002*/ 	.short	(.L_7 - .L_6)
.L_6:
        /*0004*/ 	.word	0x00000082


	//----- nvinfo : EIATTR_KPARAM_INFO
	.align		4
.L_7:
        /*0008*/ 	.byte	0x04, 0x17
        /*000a*/ 	.short	(.L_9 - .L_8)
.L_8:
        /*000c*/ 	.word	0x00000000
        /*0010*/ 	.short	0x0002
        /*0012*/ 	.short	0x0010
        /*0014*/ 	.byte	0x00, 0xf5, 0x21, 0x00


	//----- nvinfo : EIATTR_KPARAM_INFO
	.align		4
.L_9:
        /*0018*/ 	.byte	0x04, 0x17
        /*001a*/ 	.short	(.L_11 - .L_10)
.L_10:
        /*001c*/ 	.word	0x00000000
        /*0020*/ 	.short	0x0001
        /*0022*/ 	.short	0x0008
        /*0024*/ 	.byte	0x00, 0xf5, 0x21, 0x00


	//----- nvinfo : EIATTR_KPARAM_INFO
	.align		4
.L_11:
        /*0028*/ 	.byte	0x04, 0x17
        /*002a*/ 	.short	(.L_13 - .L_12)
.L_12:
        /*002c*/ 	.word	0x00000000
        /*0030*/ 	.short	0x0000
        /*0032*/ 	.short	0x0000
        /*0034*/ 	.byte	0x00, 0xf5, 0x21, 0x00


	//----- nvinfo : EIATTR_SPARSE_MMA_MASK
	.align		4
.L_13:
        /*0038*/ 	.byte	0x03, 0x50
        /*003a*/ 	.short	0x0000


	//----- nvinfo : EIATTR_MAXREG_COUNT
	.align		4
        /*003c*/ 	.byte	0x03, 0x1b
        /*003e*/ 	.short	0x00ff


	//----- nvinfo : EIATTR_MERCURY_ISA_VERSION
	.align		4
        /*0040*/ 	.byte	0x03, 0x5f
        /*0042*/ 	.short	0x0101


	//----- nvinfo : EIATTR_VRC_CTA_INIT_COUNT
	.align		4
        /*0044*/ 	.byte	0x02, 0x4a
	.zero		1
	.zero		1


	//----- nvinfo : EIATTR_EXIT_INSTR_OFFSETS
	.align		4
        /*0048*/ 	.byte	0x04, 0x1c
        /*004a*/ 	.short	(.L_15 - .L_14)


	//   ....[0]....
.L_14:
        /*004c*/ 	.word	0x00000060


	//   ....[1]....
        /*0050*/ 	.word	0x00000120


	//----- nvinfo : EIATTR_CBANK_PARAM_SIZE
	.align		4
.L_15:
        /*0054*/ 	.byte	0x03, 0x19
        /*0056*/ 	.short	0x0018


	//----- nvinfo : EIATTR_PARAM_CBANK
	.align		4
        /*0058*/ 	.byte	0x04, 0x0a
        /*005a*/ 	.short	(.L_17 - .L_16)
	.align		4
.L_16:
        /*005c*/ 	.word	index@(.nv.constant0._Z11add_vectorsPdS_S_)
        /*0060*/ 	.short	0x0380
        /*0062*/ 	.short	0x0018


	//----- nvinfo : EIATTR_SW_WAR
	.align		4
.L_17:
        /*0064*/ 	.byte	0x04, 0x36
        /*0066*/ 	.short	(.L_19 - .L_18)
.L_18:
        /*0068*/ 	.word	0x00000008
.L_19:


//--------------------- .nv.callgraph             --------------------------
	.section	.nv.callgraph,"",@"SHT_CUDA_CALLGRAPH"
	.align	4
	.sectionentsize	8
	.align		4
        /*0000*/ 	.word	0x00000000
	.align		4
        /*0004*/ 	.word	0xffffffff
	.align		4
        /*0008*/ 	.word	0x00000000
	.align		4
        /*000c*/ 	.word	0xfffffffe
	.align		4
        /*0010*/ 	.word	0x00000000
	.align		4
        /*0014*/ 	.word	0xfffffffd
	.align		4
        /*0018*/ 	.word	0x00000000
	.align		4
        /*001c*/ 	.word	0xfffffffc


//--------------------- .text._Z11add_vectorsPdS_S_ --------------------------
	.section	.text._Z11add_vectorsPdS_S_,"ax",@progbits
	.align	128
        .global         _Z11add_vectorsPdS_S_
        .type           _Z11add_vectorsPdS_S_,@function
        .size           _Z11add_vectorsPdS_S_,(.L_x_1 - _Z11add_vectorsPdS_S_)
        .other          _Z11add_vectorsPdS_S_,@"STO_CUDA_ENTRY STV_DEFAULT"
_Z11add_vectorsPdS_S_:
.text._Z11add_vectorsPdS_S_:
[----:B------:R-:W-:Y:S01]  /*0000*/  LDC R1, c[0x0][0x37c] ;  /* 0x0000df00ff017b82 */ /* 0x000fe20000000800 */
[----:B------:R-:W0:Y:S01]  /*0010*/  S2R R11, SR_CTAID.X ;  /* 0x00000000000b7919 */ /* 0x000e220000002500 */
[----:B------:R-:W0:Y:S01]  /*0020*/  LDCU UR4, c[0x0][0x360] ;  /* 0x00006c00ff0477ac */ /* 0x000e220008000800 */
[----:B------:R-:W0:Y:S02]  /*0030*/  S2R R0, SR_TID.X ;  /* 0x0000000000007919 */ /* 0x000e240000002100 */
[----:B0-----:R-:W-:-:S05]  /*0040*/  IMAD R11, R11, UR4, R0 ;  /* 0x000000040b0b7c24 */ /* 0x001fca000f8e0200 */
[----:B------:R-:W-:-:S13]  /*0050*/  ISETP.GT.AND P0, PT, R11, 0xfffff, PT ;  /* 0x000fffff0b00780c */ /* 0x000fda0003f04270 */
[----:B------:R-:W-:Y:S05]  /*0060*/  @P0 EXIT ;  /* 0x000000000000094d */ /* 0x000fea0003800000 */
[----:B------:R-:W0:Y:S01]  /*0070*/  LDC.64 R2, c[0x0][0x380] ;  /* 0x0000e000ff027b82 */ /* 0x000e220000000a00 */
[----:B------:R-:W1:Y:S07]  /*0080*/  LDCU.64 UR4, c[0x0][0x358] ;  /* 0x00006b00ff0477ac */ /* 0x000e6e0008000a00 */
[----:B------:R-:W2:Y:S08]  /*0090*/  LDC.64 R4, c[0x0][0x388] ;  /* 0x0000e200ff047b82 */ /* 0x000eb00000000a00 */
[----:B------:R-:W3:Y:S01]  /*00a0*/  LDC.64 R8, c[0x0][0x390] ;  /* 0x0000e400ff087b82 */ /* 0x000ee20000000a00 */
[----:B0-----:R-:W-:-:S06]  /*00b0*/  IMAD.WIDE R2, R11, 0x8, R2 ;  /* 0x000000080b027825 */ /* 0x001fcc00078e0202 */
[----:B-1----:R-:W4:Y:S01]  /*00c0*/  LDG.E.64 R2, desc[UR4][R2.64] ;  /* 0x0000000402027981 */ /* 0x002f22000c1e1b00 */
[----:B--2---:R-:W-:-:S06]  /*00d0*/  IMAD.WIDE R4, R11, 0x8, R4 ;  /* 0x000000080b047825 */ /* 0x004fcc00078e0204 */
[----:B------:R-:W4:Y:S01]  /*00e0*/  LDG.E.64 R4, desc[UR4][R4.64] ;  /* 0x0000000404047981 */ /* 0x000f22000c1e1b00 */
[----:B---3--:R-:W-:Y:S01]  /*00f0*/  IMAD.WIDE R8, R11, 0x8, R8 ;  /* 0x000000080b087825 */ /* 0x008fe200078e0208 */
[----:B----4-:R-:W-:-:S07]  /*0100*/  DADD R6, R2, R4 ;  /* 0x0000000002067229 */ /* 0x010fce0000000004 */
[----:B------:R-:W-:Y:S01]  /*0110*/  STG.E.64 desc[UR4][R8.64], R6 ;  /* 0x0000000608007986 */ /* 0x000fe2000c101b04 */
[----:B------:R-:W-:Y:S05]  /*0120*/  EXIT ;  /* 0x000000000000794d */ /* 0x000fea0003800000 */
.L_x_0:
[----:B------:R-:W-:-:S00]  /*0130*/  BRA `(.L_x_0) ;  /* 0xfffffffc00fc7947 */ /* 0x000fc0000383ffff */
[----:B------:R-:W-:-:S00]  /*0140*/  NOP ;  /* 0x0000000000007918 */ /* 0x000fc00000000000 */
        /* <DEDUP_REMOVED lines=11> */
.L_x_1:


//--------------------- .nv.shared.reserved.0     --------------------------
	.section	.nv.shared.reserved.0,"aw",@nobits
	.weak		__nv_reservedSMEM_offset_0_alias
	.size		__nv_reservedSMEM_offset_0_alias, 0, 64
	.other		__nv_reservedSMEM_offset_0_alias,@"STO_CUDA_RESERVED_SHARED STV_DEFAULT"
__nv_reservedSMEM_offset_0_alias:
	.zero		0
	.zero		64


//--------------------- .nv.constant0._Z11add_vectorsPdS_S_ --------------------------
	.section	.nv.constant0._Z11add_vectorsPdS_S_,"a",@progbits
	.sectionflags	@""
	.align	4
.nv.constant0._Z11add_vectorsPdS_S_:
	.zero		920


//--------------------- SYMBOLS --------------------------

	.type		.nv.reservedSmem.offset0,@object
	.size		.nv.reservedSmem.offset0,0x4
